//
// Generated by NVIDIA NVVM Compiler
//
// Compiler Build ID: CL-36424714
// Cuda compilation tools, release 13.0, V13.0.88
// Based on NVVM 20.0.0
//

.version 9.0
.target sm_100
.address_size 64

	// .globl	_Z11fill_bucketiPiS_
.extern .shared .align 16 .b8 temp[];

.visible .entry _Z11fill_bucketiPiS_(
	.param .u32 _Z11fill_bucketiPiS__param_0,
	.param .u64 .ptr .align 1 _Z11fill_bucketiPiS__param_1,
	.param .u64 .ptr .align 1 _Z11fill_bucketiPiS__param_2
)
{
	.reg .pred 	%p<2>;
	.reg .b32 	%r<17>;
	.reg .b64 	%rd<9>;

	ld.param.u32 	%r4, [_Z11fill_bucketiPiS__param_0];
	ld.param.u64 	%rd1, [_Z11fill_bucketiPiS__param_1];
	ld.param.u64 	%rd2, [_Z11fill_bucketiPiS__param_2];
	mov.u32 	%r1, %tid.x;
	shl.b32 	%r5, %r1, 2;
	mov.u32 	%r6, temp;
	add.s32 	%r2, %r6, %r5;
	mov.b32 	%r7, 0;
	st.shared.u32 	[%r2], %r7;
	bar.sync 	0;
	mov.u32 	%r8, %ctaid.x;
	mov.u32 	%r9, %ntid.x;
	mad.lo.s32 	%r3, %r8, %r9, %r1;
	setp.ge.s32 	%p1, %r3, %r4;
	@%p1 bra 	$L__BB0_2;
	cvta.to.global.u64 	%rd3, %rd2;
	mul.wide.s32 	%rd4, %r3, 4;
	add.s64 	%rd5, %rd3, %rd4;
	ld.global.u32 	%r10, [%rd5];
	shl.b32 	%r11, %r10, 2;
	add.s32 	%r13, %r6, %r11;
	atom.shared.add.u32 	%r14, [%r13], 1;
$L__BB0_2:
	cvta.to.global.u64 	%rd6, %rd1;
	bar.sync 	0;
	mul.wide.u32 	%rd7, %r1, 4;
	add.s64 	%rd8, %rd6, %rd7;
	ld.shared.u32 	%r15, [%r2];
	atom.global.add.u32 	%r16, [%rd8], %r15;
	ret;

}
	// .globl	_Z11fill_offsetiPiS_S_
.visible .entry _Z11fill_offsetiPiS_S_(
	.param .u32 _Z11fill_offsetiPiS_S__param_0,
	.param .u64 .ptr .align 1 _Z11fill_offsetiPiS_S__param_1,
	.param .u64 .ptr .align 1 _Z11fill_offsetiPiS_S__param_2,
	.param .u64 .ptr .align 1 _Z11fill_offsetiPiS_S__param_3
)
{
	.reg .pred 	%p<5>;
	.reg .b32 	%r<41>;
	.reg .b64 	%rd<9>;

	ld.param.u32 	%r10, [_Z11fill_offsetiPiS_S__param_0];
	ld.param.u64 	%rd1, [_Z11fill_offsetiPiS_S__param_1];
	ld.param.u64 	%rd2, [_Z11fill_offsetiPiS_S__param_2];
	mov.u32 	%r1, %tid.x;
	setp.eq.s32 	%p1, %r1, 0;
	mov.b32 	%r37, 0;
	@%p1 bra 	$L__BB1_2;
	cvta.to.global.u64 	%rd3, %rd1;
	add.s32 	%r12, %r1, -1;
	mul.wide.u32 	%rd4, %r12, 4;
	add.s64 	%rd5, %rd3, %rd4;
	ld.global.u32 	%r37, [%rd5];
$L__BB1_2:
	shl.b32 	%r14, %r1, 2;
	mov.u32 	%r15, temp;
	add.s32 	%r4, %r15, %r14;
	st.shared.u32 	[%r4], %r37;
	bar.sync 	0;
	setp.lt.s32 	%p2, %r10, 2;
	mov.b32 	%r40, 0;
	@%p2 bra 	$L__BB1_5;
	mov.b32 	%r39, 0;
	mov.b32 	%r38, 1;
$L__BB1_4:
	xor.b32  	%r40, %r39, 1;
	mul.lo.s32 	%r18, %r39, %r10;
	add.s32 	%r19, %r18, %r1;
	setp.lt.s32 	%p3, %r1, %r38;
	shl.b32 	%r20, %r18, 2;
	add.s32 	%r21, %r4, %r20;
	ld.shared.u32 	%r22, [%r21];
	sub.s32 	%r23, %r19, %r38;
	shl.b32 	%r24, %r23, 2;
	add.s32 	%r26, %r15, %r24;
	ld.shared.u32 	%r27, [%r26];
	selp.b32 	%r28, 0, %r27, %p3;
	add.s32 	%r29, %r28, %r22;
	mul.lo.s32 	%r30, %r40, %r10;
	shl.b32 	%r31, %r30, 2;
	add.s32 	%r32, %r4, %r31;
	st.shared.u32 	[%r32], %r29;
	bar.sync 	0;
	shl.b32 	%r38, %r38, 1;
	setp.lt.s32 	%p4, %r38, %r10;
	mov.u32 	%r39, %r40;
	@%p4 bra 	$L__BB1_4;
$L__BB1_5:
	cvta.to.global.u64 	%rd6, %rd2;
	mul.lo.s32 	%r33, %r40, %r10;
	shl.b32 	%r34, %r33, 2;
	add.s32 	%r35, %r4, %r34;
	ld.shared.u32 	%r36, [%r35];
	mul.wide.u32 	%rd7, %r1, 4;
	add.s64 	%rd8, %rd6, %rd7;
	st.global.u32 	[%rd8], %r36;
	ret;

}
	// .globl	_Z8fill_keyiPiS_S_
.visible .entry _Z8fill_keyiPiS_S_(
	.param .u32 _Z8fill_keyiPiS_S__param_0,
	.param .u64 .ptr .align 1 _Z8fill_keyiPiS_S__param_1,
	.param .u64 .ptr .align 1 _Z8fill_keyiPiS_S__param_2,
	.param .u64 .ptr .align 1 _Z8fill_keyiPiS_S__param_3
)
{
	.reg .pred 	%p<11>;
	.reg .b32 	%r<31>;
	.reg .b64 	%rd<19>;

	ld.param.u32 	%r17, [_Z8fill_keyiPiS_S__param_0];
	ld.param.u64 	%rd3, [_Z8fill_keyiPiS_S__param_1];
	ld.param.u64 	%rd4, [_Z8fill_keyiPiS_S__param_2];
	ld.param.u64 	%rd5, [_Z8fill_keyiPiS_S__param_3];
	cvta.to.global.u64 	%rd1, %rd5;
	mov.u32 	%r18, %tid.x;
	mov.u32 	%r19, %ctaid.x;
	mov.u32 	%r20, %ntid.x;
	mad.lo.s32 	%r1, %r19, %r20, %r18;
	setp.ge.s32 	%p1, %r1, %r17;
	@%p1 bra 	$L__BB2_13;
	cvta.to.global.u64 	%rd6, %rd3;
	cvta.to.global.u64 	%rd7, %rd4;
	mul.wide.s32 	%rd8, %r1, 4;
	add.s64 	%rd9, %rd6, %rd8;
	ld.global.u32 	%r2, [%rd9];
	add.s64 	%rd10, %rd7, %rd8;
	ld.global.u32 	%r3, [%rd10];
	setp.lt.s32 	%p2, %r2, 1;
	@%p2 bra 	$L__BB2_13;
	and.b32  	%r4, %r2, 7;
	setp.lt.u32 	%p3, %r2, 8;
	mov.b32 	%r29, 0;
	@%p3 bra 	$L__BB2_5;
	and.b32  	%r29, %r2, 2147483640;
	neg.s32 	%r27, %r29;
	add.s64 	%rd2, %rd1, 16;
	mov.u32 	%r26, %r3;
$L__BB2_4:
	.pragma "nounroll";
	mul.wide.s32 	%rd11, %r26, 4;
	add.s64 	%rd12, %rd2, %rd11;
	st.global.u32 	[%rd12+-16], %r1;
	st.global.u32 	[%rd12+-12], %r1;
	st.global.u32 	[%rd12+-8], %r1;
	st.global.u32 	[%rd12+-4], %r1;
	st.global.u32 	[%rd12], %r1;
	st.global.u32 	[%rd12+4], %r1;
	st.global.u32 	[%rd12+8], %r1;
	st.global.u32 	[%rd12+12], %r1;
	add.s32 	%r27, %r27, 8;
	add.s32 	%r26, %r26, 8;
	setp.ne.s32 	%p4, %r27, 0;
	@%p4 bra 	$L__BB2_4;
$L__BB2_5:
	setp.eq.s32 	%p5, %r4, 0;
	@%p5 bra 	$L__BB2_13;
	and.b32  	%r12, %r2, 3;
	setp.lt.u32 	%p6, %r4, 4;
	@%p6 bra 	$L__BB2_8;
	add.s32 	%r22, %r29, %r3;
	mul.wide.s32 	%rd13, %r22, 4;
	add.s64 	%rd14, %rd1, %rd13;
	st.global.u32 	[%rd14], %r1;
	st.global.u32 	[%rd14+4], %r1;
	st.global.u32 	[%rd14+8], %r1;
	st.global.u32 	[%rd14+12], %r1;
	add.s32 	%r29, %r29, 4;
$L__BB2_8:
	setp.eq.s32 	%p7, %r12, 0;
	@%p7 bra 	$L__BB2_13;
	setp.eq.s32 	%p8, %r12, 1;
	@%p8 bra 	$L__BB2_11;
	add.s32 	%r23, %r29, %r3;
	mul.wide.s32 	%rd15, %r23, 4;
	add.s64 	%rd16, %rd1, %rd15;
	st.global.u32 	[%rd16], %r1;
	st.global.u32 	[%rd16+4], %r1;
	add.s32 	%r29, %r29, 2;
$L__BB2_11:
	and.b32  	%r24, %r2, 1;
	setp.eq.b32 	%p9, %r24, 1;
	not.pred 	%p10, %p9;
	@%p10 bra 	$L__BB2_13;
	add.s32 	%r25, %r29, %r3;
	mul.wide.s32 	%rd17, %r25, 4;
	add.s64 	%rd18, %rd1, %rd17;
	st.global.u32 	[%rd18], %r1;
$L__BB2_13:
	ret;

}


// ===== COMPILED SASS (sm_100) =====

	.target	sm_100

	.elftype	@"ET_EXEC"


//--------------------- .note.nv.tkinfo           --------------------------
	.section	.note.nv.tkinfo,"",@"SHT_NOTE"
	.sectionflags	@"SHF_NOTE_NV_TKINFO"
	.tkinfo
        /*0018*/ 	.word	0x00000002
        /*0030*/ 	.string	""
        /*0030*/ 	.string	"ptxas"
        /*0030*/ 	.string	"Cuda compilation tools, release 13.0, V13.0.88"
        /*0030*/ 	.string	"Build cuda_13.0.r13.0/compiler.36424714_0"
        /*0030*/ 	.string	"-arch sm_100 -m 64 "



//--------------------- .note.nv.cuinfo           --------------------------
	.section	.note.nv.cuinfo,"",@"SHT_NOTE"
	.sectionflags	@"SHF_NOTE_NV_CUINFO"
        /*0018*/ 	.short	0x0002
        /*001a*/ 	.short	0x0064
        /*001c*/ 	.short	0x0082
	.zero		2


//--------------------- .nv.info                  --------------------------
	.section	.nv.info,"",@"SHT_CUDA_INFO"
	.align	4


	//----- nvinfo : EIATTR_REGCOUNT
	.align		4
        /*0000*/ 	.byte	0x04, 0x2f
        /*0002*/ 	.short	(.L_1 - .L_0)
	.align		4
.L_0:
        /*0004*/ 	.word	index@(_Z11fill_bucketiPiS_)
        /*0008*/ 	.word	0x0000000a


	//----- nvinfo : EIATTR_FRAME_SIZE
	.align		4
.L_1:
        /*000c*/ 	.byte	0x04, 0x11
        /*000e*/ 	.short	(.L_3 - .L_2)
	.align		4
.L_2:
        /*0010*/ 	.word	index@(_Z11fill_bucketiPiS_)
        /*0014*/ 	.word	0x00000000


	//----- nvinfo : EIATTR_REGCOUNT
	.align		4
.L_3:
        /*0018*/ 	.byte	0x04, 0x2f
        /*001a*/ 	.short	(.L_5 - .L_4)
	.align		4
.L_4:
        /*001c*/ 	.word	index@(_Z11fill_offsetiPiS_S_)
        /*0020*/ 	.word	0x0000000c


	//----- nvinfo : EIATTR_FRAME_SIZE
	.align		4
.L_5:
        /*0024*/ 	.byte	0x04, 0x11
        /*0026*/ 	.short	(.L_7 - .L_6)
	.align		4
.L_6:
        /*0028*/ 	.word	index@(_Z11fill_offsetiPiS_S_)
        /*002c*/ 	.word	0x00000000


	//----- nvinfo : EIATTR_REGCOUNT
	.align		4
.L_7:
        /*0030*/ 	.byte	0x04, 0x2f
        /*0032*/ 	.short	(.L_9 - .L_8)
	.align		4
.L_8:
        /*0034*/ 	.word	index@(_Z8fill_keyiPiS_S_)
        /*0038*/ 	.word	0x0000000e


	//----- nvinfo : EIATTR_FRAME_SIZE
	.align		4
.L_9:
        /*003c*/ 	.byte	0x04, 0x11
        /*003e*/ 	.short	(.L_11 - .L_10)
	.align		4
.L_10:
        /*0040*/ 	.word	index@(_Z8fill_keyiPiS_S_)
        /*0044*/ 	.word	0x00000000


	//----- nvinfo : EIATTR_MIN_STACK_SIZE
	.align		4
.L_11:
        /*0048*/ 	.byte	0x04, 0x12
        /*004a*/ 	.short	(.L_13 - .L_12)
	.align		4
.L_12:
        /*004c*/ 	.word	index@(_Z8fill_keyiPiS_S_)
        /*0050*/ 	.word	0x00000000


	//----- nvinfo : EIATTR_MIN_STACK_SIZE
	.align		4
.L_13:
        /*0054*/ 	.byte	0x04, 0x12
        /*0056*/ 	.short	(.L_15 - .L_14)
	.align		4
.L_14:
        /*0058*/ 	.word	index@(_Z11fill_offsetiPiS_S_)
        /*005c*/ 	.word	0x00000000


	//----- nvinfo : EIATTR_MIN_STACK_SIZE
	.align		4
.L_15:
        /*0060*/ 	.byte	0x04, 0x12
        /*0062*/ 	.short	(.L_17 - .L_16)
	.align		4
.L_16:
        /*0064*/ 	.word	index@(_Z11fill_bucketiPiS_)
        /*0068*/ 	.word	0x00000000
.L_17:


//--------------------- .nv.compat                --------------------------
	.section	.nv.compat,"",@"SHT_CUDA_COMPAT_INFO"
	.align	4
        /*0000*/ 	.byte	0x02, 0x09, 0x00, 0x00, 0x02, 0x02, 0x01, 0x00, 0x02, 0x05, 0x05, 0x00, 0x03, 0x07, 0x01, 0x01
        /*0010*/ 	.byte	0x02, 0x03, 0x00, 0x00, 0x02, 0x06, 0x01, 0x00, 0x04, 0x0b, 0x08, 0x00, 0x09, 0x00, 0x00, 0x00
        /*0020*/ 	.byte	0x00, 0x00, 0x00, 0x00


//--------------------- .nv.info._Z8fill_keyiPiS_S_ --------------------------
	.section	.nv.info._Z8fill_keyiPiS_S_,"",@"SHT_CUDA_INFO"
	.sectionflags	@""
	.align	4


	//----- nvinfo : EIATTR_CUDA_API_VERSION
	.align		4
        /*0000*/ 	.byte	0x04, 0x37
        /*0002*/ 	.short	(.L_19 - .L_18)
.L_18:
        /*0004*/ 	.word	0x00000082


	//----- nvinfo : EIATTR_KPARAM_INFO
	.align		4
.L_19:
        /*0008*/ 	.byte	0x04, 0x17
        /*000a*/ 	.short	(.L_21 - .L_20)
.L_20:
        /*000c*/ 	.word	0x00000000
        /*0010*/ 	.short	0x0003
        /*0012*/ 	.short	0x0018
        /*0014*/ 	.byte	0x00, 0xf5, 0x21, 0x00


	//----- nvinfo : EIATTR_KPARAM_INFO
	.align		4
.L_21:
        /*0018*/ 	.byte	0x04, 0x17
        /*001a*/ 	.short	(.L_23 - .L_22)
.L_22:
        /*001c*/ 	.word	0x00000000
        /*0020*/ 	.short	0x0002
        /*0022*/ 	.short	0x0010
        /*0024*/ 	.byte	0x00, 0xf5, 0x21, 0x00


	//----- nvinfo : EIATTR_KPARAM_INFO
	.align		4
.L_23:
        /*0028*/ 	.byte	0x04, 0x17
        /*002a*/ 	.short	(.L_25 - .L_24)
.L_24:
        /*002c*/ 	.word	0x00000000
        /*0030*/ 	.short	0x0001
        /*0032*/ 	.short	0x0008
        /*0034*/ 	.byte	0x00, 0xf5, 0x21, 0x00


	//----- nvinfo : EIATTR_KPARAM_INFO
	.align		4
.L_25:
        /*0038*/ 	.byte	0x04, 0x17
        /*003a*/ 	.short	(.L_27 - .L_26)
.L_26:
        /*003c*/ 	.word	0x00000000
        /*0040*/ 	.short	0x0000
        /*0042*/ 	.short	0x0000
        /*0044*/ 	.byte	0x00, 0xf0, 0x11, 0x00


	//----- nvinfo : EIATTR_SPARSE_MMA_MASK
	.align		4
.L_27:
        /*0048*/ 	.byte	0x03, 0x50
        /*004a*/ 	.short	0x0000


	//----- nvinfo : EIATTR_MAXREG_COUNT
	.align		4
        /*004c*/ 	.byte	0x03, 0x1b
        /*004e*/ 	.short	0x00ff


	//----- nvinfo : EIATTR_MERCURY_ISA_VERSION
	.align		4
        /*0050*/ 	.byte	0x03, 0x5f
        /*0052*/ 	.short	0x0101


	//----- nvinfo : EIATTR_VRC_CTA_INIT_COUNT
	.align		4
        /*0054*/ 	.byte	0x02, 0x4a
	.zero		1
	.zero		1


	//----- nvinfo : EIATTR_EXIT_INSTR_OFFSETS
	.align		4
        /*0058*/ 	.byte	0x04, 0x1c
        /*005a*/ 	.short	(.L_29 - .L_28)


	//   ....[0]....
.L_28:
        /*005c*/ 	.word	0x00000070


	//   ....[1]....
        /*0060*/ 	.word	0x000000d0


	//   ....[2]....
        /*0064*/ 	.word	0x000002b0


	//   ....[3]....
        /*0068*/ 	.word	0x00000360


	//   ....[4]....
        /*006c*/ 	.word	0x00000400


	//   ....[5]....
        /*0070*/ 	.word	0x00000460


	//----- nvinfo : EIATTR_CRS_STACK_SIZE
	.align		4
.L_29:
        /*0074*/ 	.byte	0x04, 0x1e
        /*0076*/ 	.short	(.L_31 - .L_30)
.L_30:
        /*0078*/ 	.word	0x00000000


	//----- nvinfo : EIATTR_CBANK_PARAM_SIZE
	.align		4
.L_31:
        /*007c*/ 	.byte	0x03, 0x19
        /*007e*/ 	.short	0x0020


	//----- nvinfo : EIATTR_PARAM_CBANK
	.align		4
        /*0080*/ 	.byte	0x04, 0x0a
        /*0082*/ 	.short	(.L_33 - .L_32)
	.align		4
.L_32:
        /*0084*/ 	.word	index@(.nv.constant0._Z8fill_keyiPiS_S_)
        /*0088*/ 	.short	0x0380
        /*008a*/ 	.short	0x0020


	//----- nvinfo : EIATTR_SW_WAR
	.align		4
.L_33:
        /*008c*/ 	.byte	0x04, 0x36
        /*008e*/ 	.short	(.L_35 - .L_34)
.L_34:
        /*0090*/ 	.word	0x00000008
.L_35:


//--------------------- .nv.info._Z11fill_offsetiPiS_S_ --------------------------
	.section	.nv.info._Z11fill_offsetiPiS_S_,"",@"SHT_CUDA_INFO"
	.sectionflags	@""
	.align	4


	//----- nvinfo : EIATTR_CUDA_API_VERSION
	.align		4
        /*0000*/ 	.byte	0x04, 0x37
        /*0002*/ 	.short	(.L_37 - .L_36)
.L_36:
        /*0004*/ 	.word	0x00000082


	//----- nvinfo : EIATTR_KPARAM_INFO
	.align		4
.L_37:
        /*0008*/ 	.byte	0x04, 0x17
        /*000a*/ 	.short	(.L_39 - .L_38)
.L_38:
        /*000c*/ 	.word	0x00000000
        /*0010*/ 	.short	0x0003
        /*0012*/ 	.short	0x0018
        /*0014*/ 	.byte	0x00, 0xf5, 0x21, 0x00


	//----- nvinfo : EIATTR_KPARAM_INFO
	.align		4
.L_39:
        /*0018*/ 	.byte	0x04, 0x17
        /*001a*/ 	.short	(.L_41 - .L_40)
.L_40:
        /*001c*/ 	.word	0x00000000
        /*0020*/ 	.short	0x0002
        /*0022*/ 	.short	0x0010
        /*0024*/ 	.byte	0x00, 0xf5, 0x21, 0x00


	//----- nvinfo : EIATTR_KPARAM_INFO
	.align		4
.L_41:
        /*0028*/ 	.byte	0x04, 0x17
        /*002a*/ 	.short	(.L_43 - .L_42)
.L_42:
        /*002c*/ 	.word	0x00000000
        /*0030*/ 	.short	0x0001
        /*0032*/ 	.short	0x0008
        /*0034*/ 	.byte	0x00, 0xf5, 0x21, 0x00


	//----- nvinfo : EIATTR_KPARAM_INFO
	.align		4
.L_43:
        /*0038*/ 	.byte	0x04, 0x17
        /*003a*/ 	.short	(.L_45 - .L_44)
.L_44:
        /*003c*/ 	.word	0x00000000
        /*0040*/ 	.short	0x0000
        /*0042*/ 	.short	0x0000
        /*0044*/ 	.byte	0x00, 0xf0, 0x11, 0x00


	//----- nvinfo : EIATTR_SPARSE_MMA_MASK
	.align		4
.L_45:
        /*0048*/ 	.byte	0x03, 0x50
        /*004a*/ 	.short	0x0000


	//----- nvinfo : EIATTR_MAXREG_COUNT
	.align		4
        /*004c*/ 	.byte	0x03, 0x1b
        /*004e*/ 	.short	0x00ff


	//----- nvinfo : EIATTR_NUM_BARRIERS
	.align		4
        /*0050*/ 	.byte	0x02, 0x4c
        /*0052*/ 	.byte	0x01
	.zero		1


	//----- nvinfo : EIATTR_MERCURY_ISA_VERSION
	.align		4
        /*0054*/ 	.byte	0x03, 0x5f
        /*0056*/ 	.short	0x0101


	//----- nvinfo : EIATTR_VRC_CTA_INIT_COUNT
	.align		4
        /*0058*/ 	.byte	0x02, 0x4a
	.zero		1
	.zero		1


	//----- nvinfo : EIATTR_EXIT_INSTR_OFFSETS
	.align		4
        /*005c*/ 	.byte	0x04, 0x1c
        /*005e*/ 	.short	(.L_47 - .L_46)


	//   ....[0]....
.L_46:
        /*0060*/ 	.word	0x000002d0


	//----- nvinfo : EIATTR_CBANK_PARAM_SIZE
	.align		4
.L_47:
        /*0064*/ 	.byte	0x03, 0x19
        /*0066*/ 	.short	0x0020


	//----- nvinfo : EIATTR_PARAM_CBANK
	.align		4
        /*0068*/ 	.byte	0x04, 0x0a
        /*006a*/ 	.short	(.L_49 - .L_48)
	.align		4
.L_48:
        /*006c*/ 	.word	index@(.nv.constant0._Z11fill_offsetiPiS_S_)
        /*0070*/ 	.short	0x0380
        /*0072*/ 	.short	0x0020


	//----- nvinfo : EIATTR_SW_WAR
	.align		4
.L_49:
        /*0074*/ 	.byte	0x04, 0x36
        /*0076*/ 	.short	(.L_51 - .L_50)
.L_50:
        /*0078*/ 	.word	0x00000008
.L_51:


//--------------------- .nv.info._Z11fill_bucketiPiS_ --------------------------
	.section	.nv.info._Z11fill_bucketiPiS_,"",@"SHT_CUDA_INFO"
	.sectionflags	@""
	.align	4


	//----- nvinfo : EIATTR_CUDA_API_VERSION
	.align		4
        /*0000*/ 	.byte	0x04, 0x37
        /*0002*/ 	.short	(.L_53 - .L_52)
.L_52:
        /*0004*/ 	.word	0x00000082


	//----- nvinfo : EIATTR_KPARAM_INFO
	.align		4
.L_53:
        /*0008*/ 	.byte	0x04, 0x17
        /*000a*/ 	.short	(.L_55 - .L_54)
.L_54:
        /*000c*/ 	.word	0x00000000
        /*0010*/ 	.short	0x0002
        /*0012*/ 	.short	0x0010
        /*0014*/ 	.byte	0x00, 0xf5, 0x21, 0x00


	//----- nvinfo : EIATTR_KPARAM_INFO
	.align		4
.L_55:
        /*0018*/ 	.byte	0x04, 0x17
        /*001a*/ 	.short	(.L_57 - .L_56)
.L_56:
        /*001c*/ 	.word	0x00000000
        /*0020*/ 	.short	0x0001
        /*0022*/ 	.short	0x0008
        /*0024*/ 	.byte	0x00, 0xf5, 0x21, 0x00


	//----- nvinfo : EIATTR_KPARAM_INFO
	.align		4
.L_57:
        /*0028*/ 	.byte	0x04, 0x17
        /*002a*/ 	.short	(.L_59 - .L_58)
.L_58:
        /*002c*/ 	.word	0x00000000
        /*0030*/ 	.short	0x0000
        /*0032*/ 	.short	0x0000
        /*0034*/ 	.byte	0x00, 0xf0, 0x11, 0x00


	//----- nvinfo : EIATTR_SPARSE_MMA_MASK
	.align		4
.L_59:
        /*0038*/ 	.byte	0x03, 0x50
        /*003a*/ 	.short	0x0000


	//----- nvinfo : EIATTR_MAXREG_COUNT
	.align		4
        /*003c*/ 	.byte	0x03, 0x1b
        /*003e*/ 	.short	0x00ff


	//----- nvinfo : EIATTR_NUM_BARRIERS
	.align		4
        /*0040*/ 	.byte	0x02, 0x4c
        /*0042*/ 	.byte	0x01
	.zero		1


	//----- nvinfo : EIATTR_MERCURY_ISA_VERSION
	.align		4
        /*0044*/ 	.byte	0x03, 0x5f
        /*0046*/ 	.short	0x0101


	//----- nvinfo : EIATTR_VRC_CTA_INIT_COUNT
	.align		4
        /*0048*/ 	.byte	0x02, 0x4a
	.zero		1
	.zero		1


	//----- nvinfo : EIATTR_EXIT_INSTR_OFFSETS
	.align		4
        /*004c*/ 	.byte	0x04, 0x1c
        /*004e*/ 	.short	(.L_61 - .L_60)


	//   ....[0]....
.L_60:
        /*0050*/ 	.word	0x000001b0


	//----- nvinfo : EIATTR_CRS_STACK_SIZE
	.align		4
.L_61:
        /*0054*/ 	.byte	0x04, 0x1e
        /*0056*/ 	.short	(.L_63 - .L_62)
.L_62:
        /*0058*/ 	.word	0x00000000


	//----- nvinfo : EIATTR_CBANK_PARAM_SIZE
	.align		4
.L_63:
        /*005c*/ 	.byte	0x03, 0x19
        /*005e*/ 	.short	0x0018


	//----- nvinfo : EIATTR_PARAM_CBANK
	.align		4
        /*0060*/ 	.byte	0x04, 0x0a
        /*0062*/ 	.short	(.L_65 - .L_64)
	.align		4
.L_64:
        /*0064*/ 	.word	index@(.nv.constant0._Z11fill_bucketiPiS_)
        /*0068*/ 	.short	0x0380
        /*006a*/ 	.short	0x0018


	//----- nvinfo : EIATTR_SW_WAR
	.align		4
.L_65:
        /*006c*/ 	.byte	0x04, 0x36
        /*006e*/ 	.short	(.L_67 - .L_66)
.L_66:
        /*0070*/ 	.word	0x00000008
.L_67:


//--------------------- .nv.callgraph             --------------------------
	.section	.nv.callgraph,"",@"SHT_CUDA_CALLGRAPH"
	.align	4
	.sectionentsize	8
	.align		4
        /*0000*/ 	.word	0x00000000
	.align		4
        /*0004*/ 	.word	0xffffffff
	.align		4
        /*0008*/ 	.word	0x00000000
	.align		4
        /*000c*/ 	.word	0xfffffffe
	.align		4
        /*0010*/ 	.word	0x00000000
	.align		4
        /*0014*/ 	.word	0xfffffffd
	.align		4
        /*0018*/ 	.word	0x00000000
	.align		4
        /*001c*/ 	.word	0xfffffffc


//--------------------- .text._Z8fill_keyiPiS_S_  --------------------------
	.section	.text._Z8fill_keyiPiS_S_,"ax",@progbits
	.align	128
        .global         _Z8fill_keyiPiS_S_
        .type           _Z8fill_keyiPiS_S_,@function
        .size           _Z8fill_keyiPiS_S_,(.L_x_10 - _Z8fill_keyiPiS_S_)
        .other          _Z8fill_keyiPiS_S_,@"STO_CUDA_ENTRY STV_DEFAULT"
_Z8fill_keyiPiS_S_:
.text._Z8fill_keyiPiS_S_:
[----:B------:R-:W-:Y:S01]  /*0000*/  LDC R1, c[0x0][0x37c] ;  /* 0x0000df00ff017b82 */ /* 0x000fe20000000800 */
[----:B------:R-:W0:Y:S07]  /*0010*/  S2R R0, SR_TID.X ;  /* 0x0000000000007919 */ /* 0x000e2e0000002100 */
[----:B------:R-:W0:Y:S01]  /*0020*/  S2UR UR4, SR_CTAID.X ;  /* 0x00000000000479c3 */ /* 0x000e220000002500 */
[----:B------:R-:W1:Y:S07]  /*0030*/  LDCU UR5, c[0x0][0x380] ;  /* 0x00007000ff0577ac */ /* 0x000e6e0008000800 */
[----:B------:R-:W0:Y:S02]  /*0040*/  LDC R3, c[0x0][0x360] ;  /* 0x0000d800ff037b82 */ /* 0x000e240000000800 */
[----:B0-----:R-:W-:-:S05]  /*0050*/  IMAD R0, R3, UR4, R0 ;  /* 0x0000000403007c24 */ /* 0x001fca000f8e0200 */
[----:B-1----:R-:W-:-:S13]  /*0060*/  ISETP.GE.AND P0, PT, R0, UR5, PT ;  /* 0x0000000500007c0c */ /* 0x002fda000bf06270 */
[----:B------:R-:W-:Y:S05]  /*0070*/  @P0 EXIT ;  /* 0x000000000000094d */ /* 0x000fea0003800000 */
[----:B------:R-:W0:Y:S01]  /*0080*/  LDC.64 R2, c[0x0][0x388] ;  /* 0x0000e200ff027b82 */ /* 0x000e220000000a00 */
[----:B------:R-:W1:Y:S01]  /*0090*/  LDCU.64 UR4, c[0x0][0x358] ;  /* 0x00006b00ff0477ac */ /* 0x000e620008000a00 */
[----:B0-----:R-:W-:-:S05]  /*00a0*/  IMAD.WIDE R2, R0, 0x4, R2 ;  /* 0x0000000400027825 */ /* 0x001fca00078e0202 */
[----:B-1----:R-:W2:Y:S02]  /*00b0*/  LDG.E R6, desc[UR4][R2.64] ;  /* 0x0000000402067981 */ /* 0x002ea4000c1e1900 */
[----:B--2---:R-:W-:-:S13]  /*00c0*/  ISETP.GE.AND P0, PT, R6, 0x1, PT ;  /* 0x000000010600780c */ /* 0x004fda0003f06270 */
[----:B------:R-:W-:Y:S05]  /*00d0*/  @!P0 EXIT ;  /* 0x000000000000894d */ /* 0x000fea0003800000 */
[----:B------:R-:W0:Y:S02]  /*00e0*/  LDC.64 R2, c[0x0][0x390] ;  /* 0x0000e400ff027b82 */ /* 0x000e240000000a00 */
[----:B0-----:R-:W-:-:S05]  /*00f0*/  IMAD.WIDE R2, R0, 0x4, R2 ;  /* 0x0000000400027825 */ /* 0x001fca00078e0202 */
[----:B------:R0:W5:Y:S01]  /*0100*/  LDG.E R7, desc[UR4][R2.64] ;  /* 0x0000000402077981 */ /* 0x000162000c1e1900 */
[C---:B------:R-:W-:Y:S01]  /*0110*/  ISETP.GE.U32.AND P1, PT, R6.reuse, 0x8, PT ;  /* 0x000000080600780c */ /* 0x040fe20003f26070 */
[----:B------:R-:W-:Y:S01]  /*0120*/  BSSY.RECONVERGENT B0, `(.L_x_0) ;  /* 0x0000018000007945 */ /* 0x000fe20003800200 */
[----:B------:R-:W-:Y:S01]  /*0130*/  LOP3.LUT R8, R6, 0x7, RZ, 0xc0, !PT ;  /* 0x0000000706087812 */ /* 0x000fe200078ec0ff */
[----:B------:R-:W-:-:S03]  /*0140*/  IMAD.MOV.U32 R10, RZ, RZ, RZ ;  /* 0x000000ffff0a7224 */ /* 0x000fc600078e00ff */
[----:B------:R-:W-:-:S07]  /*0150*/  ISETP.NE.AND P0, PT, R8, RZ, PT ;  /* 0x000000ff0800720c */ /* 0x000fce0003f05270 */
[----:B0-----:R-:W-:Y:S06]  /*0160*/  @!P1 BRA `(.L_x_1) ;  /* 0x00000000004c9947 */ /* 0x001fec0003800000 */
[----:B------:R-:W0:Y:S01]  /*0170*/  LDC.64 R4, c[0x0][0x398] ;  /* 0x0000e600ff047b82 */ /* 0x000e220000000a00 */
[----:B------:R-:W-:Y:S01]  /*0180*/  LOP3.LUT R10, R6, 0x7ffffff8, RZ, 0xc0, !PT ;  /* 0x7ffffff8060a7812 */ /* 0x000fe200078ec0ff */
[----:B-----5:R-:W-:-:S04]  /*0190*/  IMAD.MOV.U32 R11, RZ, RZ, R7 ;  /* 0x000000ffff0b7224 */ /* 0x020fc800078e0007 */
[----:B------:R-:W-:Y:S01]  /*01a0*/  IMAD.MOV R9, RZ, RZ, -R10 ;  /* 0x000000ffff097224 */ /* 0x000fe200078e0a0a */
[----:B0-----:R-:W-:-:S04]  /*01b0*/  IADD3 R4, P1, PT, R4, 0x10, RZ ;  /* 0x0000001004047810 */ /* 0x001fc80007f3e0ff */
[----:B------:R-:W-:-:S09]  /*01c0*/  IADD3.X R5, PT, PT, RZ, R5, RZ, P1, !PT ;  /* 0x00000005ff057210 */ /* 0x000fd20000ffe4ff */
.L_x_2:
[----:B0-----:R-:W-:-:S04]  /*01d0*/  IMAD.WIDE R2, R11, 0x4, R4 ;  /* 0x000000040b027825 */ /* 0x001fc800078e0204 */
[----:B------:R-:W-:Y:S01]  /*01e0*/  VIADD R9, R9, 0x8 ;  /* 0x0000000809097836 */ /* 0x000fe20000000000 */
[----:B------:R0:W-:Y:S01]  /*01f0*/  STG.E desc[UR4][R2.64+-0x10], R0 ;  /* 0xfffff00002007986 */ /* 0x0001e2000c101904 */
[----:B------:R-:W-:-:S03]  /*0200*/  VIADD R11, R11, 0x8 ;  /* 0x000000080b0b7836 */ /* 0x000fc60000000000 */
[----:B------:R0:W-:Y:S01]  /*0210*/  STG.E desc[UR4][R2.64+-0xc], R0 ;  /* 0xfffff40002007986 */ /* 0x0001e2000c101904 */
[----:B------:R-:W-:-:S03]  /*0220*/  ISETP.NE.AND P1, PT, R9, RZ, PT ;  /* 0x000000ff0900720c */ /* 0x000fc60003f25270 */
[----:B------:R0:W-:Y:S04]  /*0230*/  STG.E desc[UR4][R2.64+-0x8], R0 ;  /* 0xfffff80002007986 */ /* 0x0001e8000c101904 */
[----:B------:R0:W-:Y:S04]  /*0240*/  STG.E desc[UR4][R2.64+-0x4], R0 ;  /* 0xfffffc0002007986 */ /* 0x0001e8000c101904 */
[----:B------:R0:W-:Y:S04]  /*0250*/  STG.E desc[UR4][R2.64], R0 ;  /* 0x0000000002007986 */ /* 0x0001e8000c101904 */
[----:B------:R0:W-:Y:S04]  /*0260*/  STG.E desc[UR4][R2.64+0x4], R0 ;  /* 0x0000040002007986 */ /* 0x0001e8000c101904 */
[----:B------:R0:W-:Y:S04]  /*0270*/  STG.E desc[UR4][R2.64+0x8], R0 ;  /* 0x0000080002007986 */ /* 0x0001e8000c101904 */
[----:B------:R0:W-:Y:S01]  /*0280*/  STG.E desc[UR4][R2.64+0xc], R0 ;  /* 0x00000c0002007986 */ /* 0x0001e2000c101904 */
[----:B------:R-:W-:Y:S05]  /*0290*/  @P1 BRA `(.L_x_2) ;  /* 0xfffffffc00cc1947 */ /* 0x000fea000383ffff */
.L_x_1:
[----:B------:R-:W-:Y:S05]  /*02a0*/  BSYNC.RECONVERGENT B0 ;  /* 0x0000000000007941 */ /* 0x000fea0003800200 */
.L_x_0:
[----:B------:R-:W-:Y:S05]  /*02b0*/  @!P0 EXIT ;  /* 0x000000000000894d */ /* 0x000fea0003800000 */
[----:B------:R-:W-:Y:S02]  /*02c0*/  ISETP.GE.U32.AND P0, PT, R8, 0x4, PT ;  /* 0x000000040800780c */ /* 0x000fe40003f06070 */
[----:B------:R-:W-:-:S04]  /*02d0*/  LOP3.LUT R4, R6, 0x3, RZ, 0xc0, !PT ;  /* 0x0000000306047812 */ /* 0x000fc800078ec0ff */
[----:B------:R-:W-:-:S07]  /*02e0*/  ISETP.NE.AND P1, PT, R4, RZ, PT ;  /* 0x000000ff0400720c */ /* 0x000fce0003f25270 */
[----:B0-----:R-:W0:Y:S01]  /*02f0*/  @P0 LDC.64 R2, c[0x0][0x398] ;  /* 0x0000e600ff020b82 */ /* 0x001e220000000a00 */
[----:B-----5:R-:W-:-:S05]  /*0300*/  @P0 IADD3 R5, PT, PT, R7, R10, RZ ;  /* 0x0000000a07050210 */ /* 0x020fca0007ffe0ff */
[----:B0-----:R-:W-:-:S05]  /*0310*/  @P0 IMAD.WIDE R2, R5, 0x4, R2 ;  /* 0x0000000405020825 */ /* 0x001fca00078e0202 */
[----:B------:R0:W-:Y:S04]  /*0320*/  @P0 STG.E desc[UR4][R2.64], R0 ;  /* 0x0000000002000986 */ /* 0x0001e8000c101904 */
[----:B------:R0:W-:Y:S04]  /*0330*/  @P0 STG.E desc[UR4][R2.64+0x4], R0 ;  /* 0x0000040002000986 */ /* 0x0001e8000c101904 */
[----:B------:R0:W-:Y:S04]  /*0340*/  @P0 STG.E desc[UR4][R2.64+0x8], R0 ;  /* 0x0000080002000986 */ /* 0x0001e8000c101904 */
[----:B------:R0:W-:Y:S01]  /*0350*/  @P0 STG.E desc[UR4][R2.64+0xc], R0 ;  /* 0x00000c0002000986 */ /* 0x0001e2000c101904 */
[----:B------:R-:W-:Y:S05]  /*0360*/  @!P1 EXIT ;  /* 0x000000000000994d */ /* 0x000fea0003800000 */
[----:B------:R-:W-:Y:S01]  /*0370*/  ISETP.NE.AND P1, PT, R4, 0x1, PT ;  /* 0x000000010400780c */ /* 0x000fe20003f25270 */
[----:B------:R-:W-:Y:S01]  /*0380*/  @P0 VIADD R10, R10, 0x4 ;  /* 0x000000040a0a0836 */ /* 0x000fe20000000000 */
[----:B------:R-:W-:-:S04]  /*0390*/  LOP3.LUT R6, R6, 0x1, RZ, 0xc0, !PT ;  /* 0x0000000106067812 */ /* 0x000fc800078ec0ff */
[----:B------:R-:W-:-:S07]  /*03a0*/  ISETP.NE.U32.AND P0, PT, R6, 0x1, PT ;  /* 0x000000010600780c */ /* 0x000fce0003f05070 */
[----:B0-----:R-:W0:Y:S01]  /*03b0*/  @P1 LDC.64 R2, c[0x0][0x398] ;  /* 0x0000e600ff021b82 */ /* 0x001e220000000a00 */
[----:B------:R-:W-:-:S04]  /*03c0*/  @P1 IMAD.IADD R5, R7, 0x1, R10 ;  /* 0x0000000107051824 */ /* 0x000fc800078e020a */
[----:B0-----:R-:W-:-:S05]  /*03d0*/  @P1 IMAD.WIDE R2, R5, 0x4, R2 ;  /* 0x0000000405021825 */ /* 0x001fca00078e0202 */
[----:B------:R0:W-:Y:S04]  /*03e0*/  @P1 STG.E desc[UR4][R2.64], R0 ;  /* 0x0000000002001986 */ /* 0x0001e8000c101904 */
[----:B------:R0:W-:Y:S01]  /*03f0*/  @P1 STG.E desc[UR4][R2.64+0x4], R0 ;  /* 0x0000040002001986 */ /* 0x0001e2000c101904 */
[----:B------:R-:W-:Y:S05]  /*0400*/  @P0 EXIT ;  /* 0x000000000000094d */ /* 0x000fea0003800000 */
[----:B0-----:R-:W0:Y:S01]  /*0410*/  LDC.64 R2, c[0x0][0x398] ;  /* 0x0000e600ff027b82 */ /* 0x001e220000000a00 */
[----:B------:R-:W-:-:S05]  /*0420*/  @P1 IADD3 R10, PT, PT, R10, 0x2, RZ ;  /* 0x000000020a0a1810 */ /* 0x000fca0007ffe0ff */
[----:B------:R-:W-:-:S04]  /*0430*/  IMAD.IADD R7, R7, 0x1, R10 ;  /* 0x0000000107077824 */ /* 0x000fc800078e020a */
[----:B0-----:R-:W-:-:S05]  /*0440*/  IMAD.WIDE R2, R7, 0x4, R2 ;  /* 0x0000000407027825 */ /* 0x001fca00078e0202 */
[----:B------:R-:W-:Y:S01]  /*0450*/  STG.E desc[UR4][R2.64], R0 ;  /* 0x0000000002007986 */ /* 0x000fe2000c101904 */
[----:B------:R-:W-:Y:S05]  /*0460*/  EXIT ;  /* 0x000000000000794d */ /* 0x000fea0003800000 */
.L_x_3:
[----:B------:R-:W-:-:S00]  /*0470*/  BRA `(.L_x_3) ;  /* 0xfffffffc00fc7947 */ /* 0x000fc0000383ffff */
[----:B------:R-:W-:-:S00]  /*0480*/  NOP ;  /* 0x0000000000007918 */ /* 0x000fc00000000000 */
[----:B------:R-:W-:-:S00]  /*0490*/  NOP ;  /* 0x0000000000007918 */ /* 0x000fc00000000000 */
[----:B------:R-:W-:-:S00]  /*04a0*/  NOP ;  /* 0x0000000000007918 */ /* 0x000fc00000000000 */
[----:B------:R-:W-:-:S00]  /*04b0*/  NOP ;  /* 0x0000000000007918 */ /* 0x000fc00000000000 */
[----:B------:R-:W-:-:S00]  /*04c0*/  NOP ;  /* 0x0000000000007918 */ /* 0x000fc00000000000 */
[----:B------:R-:W-:-:S00]  /*04d0*/  NOP ;  /* 0x0000000000007918 */ /* 0x000fc00000000000 */
[----:B------:R-:W-:-:S00]  /*04e0*/  NOP ;  /* 0x0000000000007918 */ /* 0x000fc00000000000 */
[----:B------:R-:W-:-:S00]  /*04f0*/  NOP ;  /* 0x0000000000007918 */ /* 0x000fc00000000000 */
.L_x_10:


//--------------------- .text._Z11fill_offsetiPiS_S_ --------------------------
	.section	.text._Z11fill_offsetiPiS_S_,"ax",@progbits
	.align	128
        .global         _Z11fill_offsetiPiS_S_
        .type           _Z11fill_offsetiPiS_S_,@function
        .size           _Z11fill_offsetiPiS_S_,(.L_x_11 - _Z11fill_offsetiPiS_S_)
        .other          _Z11fill_offsetiPiS_S_,@"STO_CUDA_ENTRY STV_DEFAULT"
_Z11fill_offsetiPiS_S_:
.text._Z11fill_offsetiPiS_S_:
[----:B------:R-:W-:Y:S01]  /*0000*/  LDC R1, c[0x0][0x37c] ;  /* 0x0000df00ff017b82 */ /* 0x000fe20000000800 */
[----:B------:R-:W0:Y:S01]  /*0010*/  S2R R9, SR_TID.X ;  /* 0x0000000000097919 */ /* 0x000e220000002100 */
[----:B------:R-:W1:Y:S01]  /*0020*/  LDCU.64 UR6, c[0x0][0x358] ;  /* 0x00006b00ff0677ac */ /* 0x000e620008000a00 */
[----:B------:R-:W-:-:S05]  /*0030*/  HFMA2 R0, -RZ, RZ, 0, 0 ;  /* 0x00000000ff007431 */ /* 0x000fca00000001ff */
[----:B------:R-:W2:Y:S01]  /*0040*/  S2UR UR5, SR_CgaCtaId ;  /* 0x00000000000579c3 */ /* 0x000ea20000008800 */
[----:B------:R-:W-:Y:S01]  /*0050*/  UMOV UR4, 0x400 ;  /* 0x0000040000047882 */ /* 0x000fe20000000000 */
[----:B------:R-:W3:Y:S01]  /*0060*/  LDCU UR8, c[0x0][0x380] ;  /* 0x00007000ff0877ac */ /* 0x000ee20008000800 */
[----:B0-----:R-:W-:-:S13]  /*0070*/  ISETP.NE.AND P0, PT, R9, RZ, PT ;  /* 0x000000ff0900720c */ /* 0x001fda0003f05270 */
[----:B------:R-:W0:Y:S01]  /*0080*/  @P0 LDC.64 R2, c[0x0][0x388] ;  /* 0x0000e200ff020b82 */ /* 0x000e220000000a00 */
[----:B------:R-:W-:-:S04]  /*0090*/  @P0 VIADD R5, R9, 0xffffffff ;  /* 0xffffffff09050836 */ /* 0x000fc80000000000 */
[----:B0-----:R-:W-:-:S05]  /*00a0*/  @P0 IMAD.WIDE.U32 R2, R5, 0x4, R2 ;  /* 0x0000000405020825 */ /* 0x001fca00078e0002 */
[----:B-1----:R-:W4:Y:S01]  /*00b0*/  @P0 LDG.E R0, desc[UR6][R2.64] ;  /* 0x0000000602000981 */ /* 0x002f22000c1e1900 */
[----:B--2---:R-:W-:Y:S01]  /*00c0*/  ULEA UR4, UR5, UR4, 0x18 ;  /* 0x0000000405047291 */ /* 0x004fe2000f8ec0ff */
[----:B------:R-:W-:Y:S01]  /*00d0*/  IMAD.MOV.U32 R4, RZ, RZ, RZ ;  /* 0x000000ffff047224 */ /* 0x000fe200078e00ff */
[----:B---3--:R-:W-:-:S04]  /*00e0*/  UISETP.GE.AND UP0, UPT, UR8, 0x2, UPT ;  /* 0x000000020800788c */ /* 0x008fc8000bf06270 */
[----:B------:R-:W-:-:S05]  /*00f0*/  LEA R5, R9, UR4, 0x2 ;  /* 0x0000000409057c11 */ /* 0x000fca000f8e10ff */
[----:B----4-:R0:W-:Y:S01]  /*0100*/  STS [R5], R0 ;  /* 0x0000000005007388 */ /* 0x0101e20000000800 */
[----:B------:R-:W-:Y:S06]  /*0110*/  BAR.SYNC.DEFER_BLOCKING 0x0 ;  /* 0x0000000000007b1d */ /* 0x000fec0000010000 */
[----:B------:R-:W-:Y:S05]  /*0120*/  BRA.U !UP0, `(.L_x_4) ;  /* 0x0000000108507547 */ /* 0x000fea000b800000 */
[----:B0-----:R-:W-:Y:S01]  /*0130*/  MOV R0, RZ ;  /* 0x000000ff00007202 */ /* 0x001fe20000000f00 */
[----:B------:R-:W-:-:S06]  /*0140*/  UMOV UR5, 0x1 ;  /* 0x0000000100057882 */ /* 0x000fcc0000000000 */
.L_x_5:
[C---:B------:R-:W-:Y:S01]  /*0150*/  IMAD R2, R0.reuse, UR8, RZ ;  /* 0x0000000800027c24 */ /* 0x040fe2000f8e02ff */
[----:B------:R-:W-:Y:S02]  /*0160*/  LOP3.LUT R0, R0, 0x1, RZ, 0x3c, !PT ;  /* 0x0000000100007812 */ /* 0x000fe400078e3cff */
[----:B------:R-:W-:Y:S02]  /*0170*/  ISETP.GE.AND P0, PT, R9, UR5, PT ;  /* 0x0000000509007c0c */ /* 0x000fe4000bf06270 */
[C---:B------:R-:W-:Y:S01]  /*0180*/  IADD3 R3, PT, PT, R2.reuse, -UR5, R9 ;  /* 0x8000000502037c10 */ /* 0x040fe2000fffe009 */
[----:B------:R-:W-:Y:S01]  /*0190*/  IMAD R2, R2, 0x4, R5 ;  /* 0x0000000402027824 */ /* 0x000fe200078e0205 */
[----:B------:R-:W-:Y:S01]  /*01a0*/  USHF.L.U32 UR5, UR5, 0x1, URZ ;  /* 0x0000000105057899 */ /* 0x000fe200080006ff */
[----:B0-----:R-:W-:Y:S01]  /*01b0*/  IMAD R4, R0, UR8, RZ ;  /* 0x0000000800047c24 */ /* 0x001fe2000f8e02ff */
[----:B------:R-:W-:Y:S02]  /*01c0*/  LEA R3, R3, UR4, 0x2 ;  /* 0x0000000403037c11 */ /* 0x000fe4000f8e10ff */
[----:B------:R-:W-:Y:S01]  /*01d0*/  UISETP.GE.AND UP0, UPT, UR5, UR8, UPT ;  /* 0x000000080500728c */ /* 0x000fe2000bf06270 */
[----:B------:R-:W-:Y:S01]  /*01e0*/  LDS R2, [R2] ;  /* 0x0000000002027984 */ /* 0x000fe20000000800 */
[----:B------:R-:W-:-:S03]  /*01f0*/  LEA R4, R4, R5, 0x2 ;  /* 0x0000000504047211 */ /* 0x000fc600078e10ff */
[----:B------:R-:W0:Y:S02]  /*0200*/  LDS R3, [R3] ;  /* 0x0000000003037984 */ /* 0x000e240000000800 */
[----:B0-----:R-:W-:-:S05]  /*0210*/  SEL R7, R3, RZ, P0 ;  /* 0x000000ff03077207 */ /* 0x001fca0000000000 */
[----:B------:R-:W-:-:S05]  /*0220*/  IMAD.IADD R7, R2, 0x1, R7 ;  /* 0x0000000102077824 */ /* 0x000fca00078e0207 */
[----:B------:R0:W-:Y:S01]  /*0230*/  STS [R4], R7 ;  /* 0x0000000704007388 */ /* 0x0001e20000000800 */
[----:B------:R-:W-:Y:S06]  /*0240*/  BAR.SYNC.DEFER_BLOCKING 0x0 ;  /* 0x0000000000007b1d */ /* 0x000fec0000010000 */
[----:B------:R-:W-:Y:S05]  /*0250*/  BRA.U !UP0, `(.L_x_5) ;  /* 0xfffffffd08bc7547 */ /* 0x000fea000b83ffff */
[----:B0-----:R-:W-:-:S07]  /*0260*/  MOV R4, R0 ;  /* 0x0000000000047202 */ /* 0x001fce0000000f00 */
.L_x_4:
[----:B------:R-:W-:Y:S01]  /*0270*/  IMAD R4, R4, UR8, RZ ;  /* 0x0000000804047c24 */ /* 0x000fe2000f8e02ff */
[----:B------:R-:W1:Y:S03]  /*0280*/  LDC.64 R2, c[0x0][0x390] ;  /* 0x0000e400ff027b82 */ /* 0x000e660000000a00 */
[----:B------:R-:W-:-:S05]  /*0290*/  IMAD R4, R4, 0x4, R5 ;  /* 0x0000000404047824 */ /* 0x000fca00078e0205 */
[----:B0-----:R-:W0:Y:S01]  /*02a0*/  LDS R5, [R4] ;  /* 0x0000000004057984 */ /* 0x001e220000000800 */
[----:B-1----:R-:W-:-:S05]  /*02b0*/  IMAD.WIDE.U32 R2, R9, 0x4, R2 ;  /* 0x0000000409027825 */ /* 0x002fca00078e0002 */
[----:B0-----:R-:W-:Y:S01]  /*02c0*/  STG.E desc[UR6][R2.64], R5 ;  /* 0x0000000502007986 */ /* 0x001fe2000c101906 */
[----:B------:R-:W-:Y:S05]  /*02d0*/  EXIT ;  /* 0x000000000000794d */ /* 0x000fea0003800000 */
.L_x_6:
        /* <DEDUP_REMOVED lines=10> */
.L_x_11:


//--------------------- .text._Z11fill_bucketiPiS_ --------------------------
	.section	.text._Z11fill_bucketiPiS_,"ax",@progbits
	.align	128
        .global         _Z11fill_bucketiPiS_
        .type           _Z11fill_bucketiPiS_,@function
        .size           _Z11fill_bucketiPiS_,(.L_x_12 - _Z11fill_bucketiPiS_)
        .other          _Z11fill_bucketiPiS_,@"STO_CUDA_ENTRY STV_DEFAULT"
_Z11fill_bucketiPiS_:
.text._Z11fill_bucketiPiS_:
[----:B------:R-:W-:Y:S01]  /*0000*/  LDC R1, c[0x0][0x37c] ;  /* 0x0000df00ff017b82 */ /* 0x000fe20000000800 */
[----:B------:R-:W0:Y:S07]  /*0010*/  S2R R7, SR_TID.X ;  /* 0x0000000000077919 */ /* 0x000e2e0000002100 */
[----:B------:R-:W0:Y:S01]  /*0020*/  S2UR UR6, SR_CTAID.X ;  /* 0x00000000000679c3 */ /* 0x000e220000002500 */
[----:B------:R-:W1:Y:S01]  /*0030*/  LDCU UR7, c[0x0][0x380] ;  /* 0x00007000ff0777ac */ /* 0x000e620008000800 */
[----:B------:R-:W-:Y:S01]  /*0040*/  BSSY.RECONVERGENT B0, `(.L_x_7) ;  /* 0x0000011000007945 */ /* 0x000fe20003800200 */
[----:B------:R-:W-:-:S05]  /*0050*/  UMOV UR4, 0x400 ;  /* 0x0000040000047882 */ /* 0x000fca0000000000 */
[----:B------:R-:W0:Y:S08]  /*0060*/  LDC R0, c[0x0][0x360] ;  /* 0x0000d800ff007b82 */ /* 0x000e300000000800 */
[----:B------:R-:W2:Y:S01]  /*0070*/  S2UR UR5, SR_CgaCtaId ;  /* 0x00000000000579c3 */ /* 0x000ea20000008800 */
[----:B0-----:R-:W-:-:S05]  /*0080*/  IMAD R5, R0, UR6, R7 ;  /* 0x0000000600057c24 */ /* 0x001fca000f8e0207 */
[----:B-1----:R-:W-:Y:S01]  /*0090*/  ISETP.GE.AND P0, PT, R5, UR7, PT ;  /* 0x0000000705007c0c */ /* 0x002fe2000bf06270 */
[----:B------:R-:W0:Y:S01]  /*00a0*/  LDCU.64 UR6, c[0x0][0x358] ;  /* 0x00006b00ff0677ac */ /* 0x000e220008000a00 */
[----:B--2---:R-:W-:-:S06]  /*00b0*/  ULEA UR4, UR5, UR4, 0x18 ;  /* 0x0000000405047291 */ /* 0x004fcc000f8ec0ff */
[----:B------:R-:W-:-:S05]  /*00c0*/  LEA R0, R7, UR4, 0x2 ;  /* 0x0000000407007c11 */ /* 0x000fca000f8e10ff */
[----:B------:R1:W-:Y:S01]  /*00d0*/  STS [R0], RZ ;  /* 0x000000ff00007388 */ /* 0x0003e20000000800 */
[----:B------:R-:W-:Y:S06]  /*00e0*/  BAR.SYNC.DEFER_BLOCKING 0x0 ;  /* 0x0000000000007b1d */ /* 0x000fec0000010000 */
[----:B------:R-:W-:Y:S05]  /*00f0*/  @P0 BRA `(.L_x_8) ;  /* 0x0000000000140947 */ /* 0x000fea0003800000 */
[----:B------:R-:W2:Y:S02]  /*0100*/  LDC.64 R2, c[0x0][0x390] ;  /* 0x0000e400ff027b82 */ /* 0x000ea40000000a00 */
[----:B--2---:R-:W-:-:S06]  /*0110*/  IMAD.WIDE R2, R5, 0x4, R2 ;  /* 0x0000000405027825 */ /* 0x004fcc00078e0202 */
[----:B0-----:R-:W2:Y:S02]  /*0120*/  LDG.E R2, desc[UR6][R2.64] ;  /* 0x0000000602027981 */ /* 0x001ea4000c1e1900 */
[----:B--2---:R-:W-:-:S05]  /*0130*/  LEA R4, R2, UR4, 0x2 ;  /* 0x0000000402047c11 */ /* 0x004fca000f8e10ff */
[----:B------:R2:W-:Y:S02]  /*0140*/  ATOMS.POPC.INC.32 RZ, [R4+URZ] ;  /* 0x0000000004ff7f8c */ /* 0x0005e4000d8000ff */
.L_x_8:
[----:B0-----:R-:W-:Y:S05]  /*0150*/  BSYNC.RECONVERGENT B0 ;  /* 0x0000000000007941 */ /* 0x001fea0003800200 */
.L_x_7:
[----:B------:R-:W-:Y:S08]  /*0160*/  BAR.SYNC.DEFER_BLOCKING 0x0 ;  /* 0x0000000000007b1d */ /* 0x000ff00000010000 */
[----:B------:R-:W0:Y:S01]  /*0170*/  LDC.64 R2, c[0x0][0x388] ;  /* 0x0000e200ff027b82 */ /* 0x000e220000000a00 */
[----:B------:R-:W3:Y:S01]  /*0180*/  LDS R5, [R0] ;  /* 0x0000000000057984 */ /* 0x000ee20000000800 */
[----:B0-----:R-:W-:-:S05]  /*0190*/  IMAD.WIDE.U32 R2, R7, 0x4, R2 ;  /* 0x0000000407027825 */ /* 0x001fca00078e0002 */
[----:B---3--:R-:W-:Y:S01]  /*01a0*/  REDG.E.ADD.STRONG.GPU desc[UR6][R2.64], R5 ;  /* 0x000000050200798e */ /* 0x008fe2000c12e106 */
[----:B------:R-:W-:Y:S05]  /*01b0*/  EXIT ;  /* 0x000000000000794d */ /* 0x000fea0003800000 */
.L_x_9:
        /* <DEDUP_REMOVED lines=12> */
.L_x_12:


//--------------------- .nv.shared._Z8fill_keyiPiS_S_ --------------------------
	.section	.nv.shared._Z8fill_keyiPiS_S_,"aw",@nobits
	.sectionflags	@""
	.align	16
	.zero		1024


//--------------------- .nv.shared.reserved.0     --------------------------
	.section	.nv.shared.reserved.0,"aw",@nobits
	.weak		__nv_reservedSMEM_offset_0_alias
	.size		__nv_reservedSMEM_offset_0_alias, 0, 64
	.other		__nv_reservedSMEM_offset_0_alias,@"STO_CUDA_RESERVED_SHARED STV_DEFAULT"
__nv_reservedSMEM_offset_0_alias:
	.zero		0
	.zero		64


//--------------------- .nv.shared._Z11fill_offsetiPiS_S_ --------------------------
	.section	.nv.shared._Z11fill_offsetiPiS_S_,"aw",@nobits
	.sectionflags	@""
	.align	16
	.zero		1024


//--------------------- .nv.shared._Z11fill_bucketiPiS_ --------------------------
	.section	.nv.shared._Z11fill_bucketiPiS_,"aw",@nobits
	.sectionflags	@""
	.align	16
	.zero		1024


//--------------------- .nv.constant0._Z8fill_keyiPiS_S_ --------------------------
	.section	.nv.constant0._Z8fill_keyiPiS_S_,"a",@progbits
	.sectionflags	@""
	.align	4
.nv.constant0._Z8fill_keyiPiS_S_:
	.zero		928


//--------------------- .nv.constant0._Z11fill_offsetiPiS_S_ --------------------------
	.section	.nv.constant0._Z11fill_offsetiPiS_S_,"a",@progbits
	.sectionflags	@""
	.align	4
.nv.constant0._Z11fill_offsetiPiS_S_:
	.zero		928


//--------------------- .nv.constant0._Z11fill_bucketiPiS_ --------------------------
	.section	.nv.constant0._Z11fill_bucketiPiS_,"a",@progbits
	.sectionflags	@""
	.align	4
.nv.constant0._Z11fill_bucketiPiS_:
	.zero		920


//--------------------- SYMBOLS --------------------------

	.type		.nv.reservedSmem.offset0,@object
	.size		.nv.reservedSmem.offset0,0x4
	.type		.nv.reservedSmem.cap,@object
	.size		.nv.reservedSmem.cap,0x4
